	.headerflags	@"EF_CUDA_TEXMODE_UNIFIED EF_CUDA_64BIT_ADDRESS EF_CUDA_ACCELERATORS EF_CUDA_SM90 EF_CUDA_VIRTUAL_SM(EF_CUDA_SM90)"
	.elftype	@"ET_EXEC"


//--------------------- .nv.info                  --------------------------
	.section	.nv.info,"",@"SHT_CUDA_INFO"
	.align	4


	//----- nvinfo : EIATTR_REGCOUNT
	.align		4
        /*0000*/ 	.byte	0x04, 0x2f
        /*0002*/ 	.short	(.L_1 - .L_0)
	.align		4
.L_0:
        /*0004*/ 	.word	index@(triton_red_fused__to_copy_add_div_mul_pow_sum_2)
        /*0008*/ 	.word	0x00000020


	//----- nvinfo : EIATTR_MIN_STACK_SIZE
	.align		4
.L_1:
        /*000c*/ 	.byte	0x04, 0x12
        /*000e*/ 	.short	(.L_3 - .L_2)
	.align		4
.L_2:
        /*0010*/ 	.word	index@(triton_red_fused__to_copy_add_div_mul_pow_sum_2)
        /*0014*/ 	.word	0x00000000


	//----- nvinfo : EIATTR_FRAME_SIZE
	.align		4
.L_3:
        /*0018*/ 	.byte	0x04, 0x11
        /*001a*/ 	.short	(.L_5 - .L_4)
	.align		4
.L_4:
        /*001c*/ 	.word	index@(triton_red_fused__to_copy_add_div_mul_pow_sum_2)
        /*0020*/ 	.word	0x00000000


	//----- nvinfo : EIATTR_MIN_STACK_SIZE
	.align		4
.L_5:
        /*0024*/ 	.byte	0x04, 0x12
        /*0026*/ 	.short	(.L_7 - .L_6)
	.align		4
.L_6:
        /*0028*/ 	.word	index@(triton_red_fused__to_copy_add_div_mul_pow_sum_2)
        /*002c*/ 	.word	0x00000000
.L_7:


//--------------------- .nv.info.triton_red_fused__to_copy_add_div_mul_pow_sum_2 --------------------------
	.section	.nv.info.triton_red_fused__to_copy_add_div_mul_pow_sum_2,"",@"SHT_CUDA_INFO"
	.sectionflags	@""
	.align	4


	//----- nvinfo : EIATTR_CUDA_API_VERSION
	.align		4
        /*0000*/ 	.byte	0x04, 0x37
        /*0002*/ 	.short	(.L_9 - .L_8)
.L_8:
        /*0004*/ 	.word	0x0000007c


	//----- nvinfo : EIATTR_KPARAM_INFO
	.align		4
.L_9:
        /*0008*/ 	.byte	0x04, 0x17
        /*000a*/ 	.short	(.L_11 - .L_10)
.L_10:
        /*000c*/ 	.word	0x00000000
        /*0010*/ 	.short	0x0006
        /*0012*/ 	.short	0x0028
        /*0014*/ 	.byte	0x00, 0xf4, 0x21, 0x00


	//----- nvinfo : EIATTR_KPARAM_INFO
	.align		4
.L_11:
        /*0018*/ 	.byte	0x04, 0x17
        /*001a*/ 	.short	(.L_13 - .L_12)
.L_12:
        /*001c*/ 	.word	0x00000000
        /*0020*/ 	.short	0x0005
        /*0022*/ 	.short	0x0024
        /*0024*/ 	.byte	0x00, 0xf0, 0x11, 0x00


	//----- nvinfo : EIATTR_KPARAM_INFO
	.align		4
.L_13:
        /*0028*/ 	.byte	0x04, 0x17
        /*002a*/ 	.short	(.L_15 - .L_14)
.L_14:
        /*002c*/ 	.word	0x00000000
        /*0030*/ 	.short	0x0004
        /*0032*/ 	.short	0x0020
        /*0034*/ 	.byte	0x00, 0xf0, 0x11, 0x00


	//----- nvinfo : EIATTR_KPARAM_INFO
	.align		4
.L_15:
        /*0038*/ 	.byte	0x04, 0x17
        /*003a*/ 	.short	(.L_17 - .L_16)
.L_16:
        /*003c*/ 	.word	0x00000000
        /*0040*/ 	.short	0x0003
        /*0042*/ 	.short	0x0018
        /*0044*/ 	.byte	0x00, 0xf4, 0x21, 0x00


	//----- nvinfo : EIATTR_KPARAM_INFO
	.align		4
.L_17:
        /*0048*/ 	.byte	0x04, 0x17
        /*004a*/ 	.short	(.L_19 - .L_18)
.L_18:
        /*004c*/ 	.word	0x00000000
        /*0050*/ 	.short	0x0002
        /*0052*/ 	.short	0x0010
        /*0054*/ 	.byte	0x00, 0xf4, 0x21, 0x00


	//----- nvinfo : EIATTR_KPARAM_INFO
	.align		4
.L_19:
        /*0058*/ 	.byte	0x04, 0x17
        /*005a*/ 	.short	(.L_21 - .L_20)
.L_20:
        /*005c*/ 	.word	0x00000000
        /*0060*/ 	.short	0x0001
        /*0062*/ 	.short	0x0008
        /*0064*/ 	.byte	0x00, 0xf4, 0x21, 0x00


	//----- nvinfo : EIATTR_KPARAM_INFO
	.align		4
.L_21:
        /*0068*/ 	.byte	0x04, 0x17
        /*006a*/ 	.short	(.L_23 - .L_22)
.L_22:
        /*006c*/ 	.word	0x00000000
        /*0070*/ 	.short	0x0000
        /*0072*/ 	.short	0x0000
        /*0074*/ 	.byte	0x00, 0xf4, 0x21, 0x00


	//----- nvinfo : EIATTR_SPARSE_MMA_MASK
	.align		4
.L_23:
        /*0078*/ 	.byte	0x03, 0x50
        /*007a*/ 	.short	0x0000


	//----- nvinfo : EIATTR_MAXREG_COUNT
	.align		4
        /*007c*/ 	.byte	0x03, 0x1b
        /*007e*/ 	.short	0x00ff


	//----- nvinfo : EIATTR_COOP_GROUP_MASK_REGIDS
	.align		4
        /*0080*/ 	.byte	0x04, 0x29
        /*0082*/ 	.short	(.L_25 - .L_24)


	//   ....[0]....
.L_24:
        /*0084*/ 	.word	0xffffffff


	//----- nvinfo : EIATTR_COOP_GROUP_INSTR_OFFSETS
	.align		4
.L_25:
        /*0088*/ 	.byte	0x04, 0x28
        /*008a*/ 	.short	(.L_27 - .L_26)


	//   ....[0]....
.L_26:
        /*008c*/ 	.word	0x000004a0


	//----- nvinfo : EIATTR_EXIT_INSTR_OFFSETS
	.align		4
.L_27:
        /*0090*/ 	.byte	0x04, 0x1c
        /*0092*/ 	.short	(.L_29 - .L_28)


	//   ....[0]....
.L_28:
        /*0094*/ 	.word	0x000007f0


	//----- nvinfo : EIATTR_REQNTID
	.align		4
.L_29:
        /*0098*/ 	.byte	0x04, 0x10
        /*009a*/ 	.short	(.L_31 - .L_30)
.L_30:
        /*009c*/ 	.word	0x00000080
        /*00a0*/ 	.word	0x00000001
        /*00a4*/ 	.word	0x00000001


	//----- nvinfo : EIATTR_CBANK_PARAM_SIZE
	.align		4
.L_31:
        /*00a8*/ 	.byte	0x03, 0x19
        /*00aa*/ 	.short	0x0030


	//----- nvinfo : EIATTR_PARAM_CBANK
	.align		4
        /*00ac*/ 	.byte	0x04, 0x0a
        /*00ae*/ 	.short	(.L_33 - .L_32)
	.align		4
.L_32:
        /*00b0*/ 	.word	index@(.nv.constant0.triton_red_fused__to_copy_add_div_mul_pow_sum_2)
        /*00b4*/ 	.short	0x0210
        /*00b6*/ 	.short	0x0030


	//----- nvinfo : EIATTR_SW_WAR
	.align		4
.L_33:
        /*00b8*/ 	.byte	0x04, 0x36
        /*00ba*/ 	.short	(.L_35 - .L_34)
.L_34:
        /*00bc*/ 	.word	0x00000008
.L_35:


//--------------------- .nv.callgraph             --------------------------
	.section	.nv.callgraph,"",@"SHT_CUDA_CALLGRAPH"
	.align	4
	.sectionentsize	8
	.align		4
        /*0000*/ 	.word	0x00000000
	.align		4
        /*0004*/ 	.word	0xffffffff
	.align		4
        /*0008*/ 	.word	0x00000000
	.align		4
        /*000c*/ 	.word	0xfffffffe
	.align		4
        /*0010*/ 	.word	0x00000000
	.align		4
        /*0014*/ 	.word	0xfffffffd
	.align		4
        /*0018*/ 	.word	0x00000000
	.align		4
        /*001c*/ 	.word	0xfffffffc


//--------------------- .text.triton_red_fused__to_copy_add_div_mul_pow_sum_2 --------------------------
	.section	.text.triton_red_fused__to_copy_add_div_mul_pow_sum_2,"ax",@progbits
	.align	128
        .global         triton_red_fused__to_copy_add_div_mul_pow_sum_2
        .type           triton_red_fused__to_copy_add_div_mul_pow_sum_2,@function
        .size           triton_red_fused__to_copy_add_div_mul_pow_sum_2,(.L_x_3 - triton_red_fused__to_copy_add_div_mul_pow_sum_2)
        .other          triton_red_fused__to_copy_add_div_mul_pow_sum_2,@"STO_CUDA_ENTRY STV_DEFAULT"
triton_red_fused__to_copy_add_div_mul_pow_sum_2:
.text.triton_red_fused__to_copy_add_div_mul_pow_sum_2:
[----:B------:R-:W0:Y:S02]  /*0000*/  LDC R1, c[0x0][0x28] ;  /* 0x00000a00ff017b82 */ /* 0x000e240000000800 */
[----:B------:R-:W1:Y:S01]  /*0010*/  S2R R0, SR_TID.X ;  /* 0x0000000000007919 */ /* 0x000e620000002100 */
[----:B------:R-:W2:Y:S01]  /*0020*/  S2UR UR4, SR_CTAID.X ;  /* 0x00000000000479c3 */ /* 0x000ea20000002500 */
[----:B------:R-:W-:Y:S01]  /*0030*/  HFMA2.MMA R17, -RZ, RZ, 0, 0 ;  /* 0x00000000ff117435 */ /* 0x000fe200000001ff */
[----:B------:R-:W-:Y:S01]  /*0040*/  ULDC UR5, c[0x0][0x230] ;  /* 0x00008c0000057ab9 */ /* 0x000fe20000000800 */
[----:B------:R-:W-:Y:S02]  /*0050*/  CS2R R18, SRZ ;  /* 0x0000000000127805 */ /* 0x000fe4000001ff00 */
[----:B------:R-:W-:Y:S02]  /*0060*/  MOV R23, 0xfffffff8 ;  /* 0xfffffff800177802 */ /* 0x000fe40000000f00 */
[----:B------:R-:W-:Y:S01]  /*0070*/  MOV R16, 0xffffffff ;  /* 0xffffffff00107802 */ /* 0x000fe20000000f00 */
[----:B------:R-:W3:Y:S01]  /*0080*/  LDC.64 R14, c[0x0][0x218] ;  /* 0x00008600ff0e7b82 */ /* 0x000ee20000000a00 */
[----:B--2---:R-:W-:Y:S01]  /*0090*/  USHF.L.U32 UR4, UR4, 0x6, URZ ;  /* 0x0000000604047899 */ /* 0x004fe2000800063f */
[----:B-1----:R-:W-:-:S02]  /*00a0*/  SHF.R.U32.HI R20, RZ, 0x1, R0 ;  /* 0x00000001ff147819 */ /* 0x002fc40000011600 */
[----:B------:R-:W-:Y:S02]  /*00b0*/  LOP3.LUT R3, R0, 0x1, RZ, 0xc0, !PT ;  /* 0x0000000100037812 */ /* 0x000fe400078ec0ff */
[----:B------:R-:W-:Y:S02]  /*00c0*/  SGXT.U32 R20, R20, 0x6 ;  /* 0x000000061414781a */ /* 0x000fe40000000000 */
[----:B------:R-:W-:Y:S01]  /*00d0*/  SHF.L.U32 R0, R0, 0x2, RZ ;  /* 0x0000000200007819 */ /* 0x000fe200000006ff */
[----:B---3--:R-:W-:Y:S01]  /*00e0*/  IMAD.WIDE.U32 R14, R3, 0x8, R14 ;  /* 0x00000008030e7825 */ /* 0x008fe200078e000e */
[----:B------:R-:W-:Y:S02]  /*00f0*/  LOP3.LUT R20, R20, UR4, RZ, 0xfc, !PT ;  /* 0x0000000414147c12 */ /* 0x000fe4000f8efcff */
[----:B------:R-:W-:Y:S02]  /*0100*/  LOP3.LUT R5, R0, 0x4, RZ, 0xc0, !PT ;  /* 0x0000000400057812 */ /* 0x000fe400078ec0ff */
[----:B------:R-:W-:-:S02]  /*0110*/  MOV R3, R15 ;  /* 0x0000000f00037202 */ /* 0x000fc40000000f00 */
[----:B------:R-:W-:Y:S02]  /*0120*/  MOV R21, R15 ;  /* 0x0000000f00157202 */ /* 0x000fe40000000f00 */
[----:B------:R-:W-:Y:S02]  /*0130*/  MOV R2, R14 ;  /* 0x0000000e00027202 */ /* 0x000fe40000000f00 */
[----:B------:R-:W-:Y:S02]  /*0140*/  MOV R15, RZ ;  /* 0x000000ff000f7202 */ /* 0x000fe40000000f00 */
[C---:B------:R-:W-:Y:S02]  /*0150*/  LEA R0, R20.reuse, R5, 0xc ;  /* 0x0000000514007211 */ /* 0x040fe400078e60ff */
[----:B------:R-:W-:Y:S01]  /*0160*/  ISETP.GE.AND P1, PT, R20, UR5, PT ;  /* 0x0000000514007c0c */ /* 0x000fe2000bf26270 */
[----:B------:R-:W-:-:S12]  /*0170*/  ULDC.64 UR4, c[0x0][0x208] ;  /* 0x0000820000047ab9 */ /* 0x000fd80000000a00 */
.L_x_0:
[----:B------:R-:W1:Y:S01]  /*0180*/  LDC.64 R10, c[0x0][0x210] ;  /* 0x00008400ff0a7b82 */ /* 0x000e620000000a00 */
[----:B------:R-:W-:Y:S02]  /*0190*/  IADD3 R23, P0, R23, 0x8, RZ ;  /* 0x0000000817177810 */ /* 0x000fe40007f1e0ff */
[----:B------:R-:W-:Y:S02]  /*01a0*/  CS2R R4, SRZ ;  /* 0x0000000000047805 */ /* 0x000fe4000001ff00 */
[----:B------:R-:W-:Y:S02]  /*01b0*/  MOV R6, R14 ;  /* 0x0000000e00067202 */ /* 0x000fe40000000f00 */
[----:B------:R-:W-:Y:S02]  /*01c0*/  LOP3.LUT R13, R0, R23, RZ, 0xfc, !PT ;  /* 0x00000017000d7212 */ /* 0x000fe400078efcff */
[----:B------:R-:W-:Y:S01]  /*01d0*/  MOV R7, R21 ;  /* 0x0000001500077202 */ /* 0x000fe20000000f00 */
[----:B------:R-:W2:Y:S05]  /*01e0*/  LDC.64 R8, c[0x0][0x220] ;  /* 0x00008800ff087b82 */ /* 0x000eaa0000000a00 */
[----:B------:R-:W3:Y:S01]  /*01f0*/  LDG.E.EL.64 R6, desc[UR4][R6.64] ;  /* 0x0000000406067981 */ /* 0x000ee2000c2e1b00 */
[----:B-1----:R-:W-:-:S05]  /*0200*/  IMAD.WIDE R10, R13, 0x2, R10 ;  /* 0x000000020d0a7825 */ /* 0x002fca00078e020a */
[----:B------:R-:W4:Y:S01]  /*0210*/  @!P1 LDG.E.EL.64 R4, desc[UR4][R10.64] ;  /* 0x000000040a049981 */ /* 0x000f22000c2e1b00 */
[----:B--2---:R-:W-:Y:S01]  /*0220*/  IMAD.WIDE R8, R13, 0x2, R8 ;  /* 0x000000020d087825 */ /* 0x004fe200078e0208 */
[----:B------:R-:W-:-:S06]  /*0230*/  CS2R R12, SRZ ;  /* 0x00000000000c7805 */ /* 0x000fcc000001ff00 */
[----:B------:R-:W2:Y:S01]  /*0240*/  @!P1 LDG.E.EL.64 R12, desc[UR4][R8.64] ;  /* 0x00000004080c9981 */ /* 0x000ea2000c2e1b00 */
[----:B------:R-:W-:Y:S02]  /*0250*/  IADD3.X R16, RZ, R16, RZ, P0, !PT ;  /* 0x00000010ff107210 */ /* 0x000fe400007fe4ff */
[----:B------:R-:W-:-:S04]  /*0260*/  ISETP.GE.U32.AND P0, PT, R23, 0xff8, PT ;  /* 0x00000ff81700780c */ /* 0x000fc80003f06070 */
[----:B------:R-:W-:Y:S02]  /*0270*/  ISETP.GE.U32.AND.EX P0, PT, R16, RZ, PT, P0 ;  /* 0x000000ff1000720c */ /* 0x000fe40003f06100 */
[----:B------:R-:W-:-:S04]  /*0280*/  IADD3 R14, P2, R14, 0x10, RZ ;  /* 0x000000100e0e7810 */ /* 0x000fc80007f5e0ff */
[----:B------:R-:W-:Y:S01]  /*0290*/  IADD3.X R21, RZ, R21, RZ, P2, !PT ;  /* 0x00000015ff157210 */ /* 0x000fe200017fe4ff */
[----:B---3--:R-:W-:Y:S02]  /*02a0*/  HADD2.F32 R25, -RZ, R6.H0_H0 ;  /* 0x20000006ff197230 */ /* 0x008fe40000004100 */
[----:B------:R-:W-:Y:S02]  /*02b0*/  HADD2.F32 R27, -RZ, R6.H1_H1 ;  /* 0x30000006ff1b7230 */ /* 0x000fe40000004100 */
[----:B------:R-:W-:Y:S02]  /*02c0*/  HADD2.F32 R29, -RZ, R7.H0_H0 ;  /* 0x20000007ff1d7230 */ /* 0x000fe40000004100 */
[----:B------:R-:W-:Y:S02]  /*02d0*/  HADD2.F32 R7, -RZ, R7.H1_H1 ;  /* 0x30000007ff077230 */ /* 0x000fe40000004100 */
[----:B----4-:R-:W-:Y:S02]  /*02e0*/  HADD2.F32 R22, -RZ, R4.H0_H0 ;  /* 0x20000004ff167230 */ /* 0x010fe40000004100 */
[----:B------:R-:W-:-:S02]  /*02f0*/  HADD2.F32 R4, -RZ, R4.H1_H1 ;  /* 0x30000004ff047230 */ /* 0x000fc40000004100 */
[----:B------:R-:W-:Y:S02]  /*0300*/  HADD2.F32 R6, -RZ, R5.H0_H0 ;  /* 0x20000005ff067230 */ /* 0x000fe40000004100 */
[----:B------:R-:W-:Y:S02]  /*0310*/  HADD2.F32 R24, -RZ, R5.H1_H1 ;  /* 0x30000005ff187230 */ /* 0x000fe40000004100 */
[----:B------:R-:W-:Y:S01]  /*0320*/  FMUL R11, R22, R25 ;  /* 0x00000019160b7220 */ /* 0x000fe20000400000 */
[----:B------:R-:W-:Y:S01]  /*0330*/  FMUL R10, R4, R27 ;  /* 0x0000001b040a7220 */ /* 0x000fe20000400000 */
[----:B------:R-:W-:Y:S01]  /*0340*/  FMUL R22, R6, R29 ;  /* 0x0000001d06167220 */ /* 0x000fe20000400000 */
[----:B--2---:R-:W-:Y:S02]  /*0350*/  HADD2.F32 R5, -RZ, R12.H0_H0 ;  /* 0x2000000cff057230 */ /* 0x004fe40000004100 */
[----:B------:R-:W-:Y:S01]  /*0360*/  FMUL R7, R24, R7 ;  /* 0x0000000718077220 */ /* 0x000fe20000400000 */
[----:B------:R-:W-:-:S02]  /*0370*/  HADD2.F32 R12, -RZ, R12.H1_H1 ;  /* 0x3000000cff0c7230 */ /* 0x000fc40000004100 */
[----:B------:R-:W-:Y:S02]  /*0380*/  HADD2.F32 R4, -RZ, R13.H0_H0 ;  /* 0x2000000dff047230 */ /* 0x000fe40000004100 */
[----:B------:R-:W-:Y:S02]  /*0390*/  HADD2.F32 R6, -RZ, R13.H1_H1 ;  /* 0x3000000dff067230 */ /* 0x000fe40000004100 */
[----:B------:R-:W-:Y:S01]  /*03a0*/  @!P1 FFMA R18, R5, R11, R18 ;  /* 0x0000000b05129223 */ /* 0x000fe20000000012 */
[----:B------:R-:W-:Y:S01]  /*03b0*/  @!P1 FFMA R19, R12, R10, R19 ;  /* 0x0000000a0c139223 */ /* 0x000fe20000000013 */
[----:B------:R-:W-:Y:S01]  /*03c0*/  @!P1 FFMA R17, R4, R22, R17 ;  /* 0x0000001604119223 */ /* 0x000fe20000000011 */
[----:B------:R-:W-:Y:S01]  /*03d0*/  @!P1 FFMA R15, R6, R7, R15 ;  /* 0x00000007060f9223 */ /* 0x000fe2000000000f */
[----:B------:R-:W-:Y:S06]  /*03e0*/  @!P0 BRA `(.L_x_0) ;  /* 0xfffffffc00648947 */ /* 0x000fec000383ffff */
[----:B------:R-:W1:Y:S01]  /*03f0*/  LDC.64 R4, c[0x0][0x228] ;  /* 0x00008a00ff047b82 */ /* 0x000e620000000a00 */
[----:B------:R-:W-:Y:S01]  /*0400*/  HFMA2.MMA R16, -RZ, RZ, 0, 0 ;  /* 0x00000000ff107435 */ /* 0x000fe200000001ff */
[----:B------:R-:W-:-:S06]  /*0410*/  FADD R18, R18, R19 ;  /* 0x0000001312127221 */ /* 0x000fcc0000000000 */
[----:B------:R-:W2:Y:S01]  /*0420*/  LDC.64 R6, c[0x0][0x220] ;  /* 0x00008800ff067b82 */ /* 0x000ea20000000a00 */
[----:B-1----:R-:W-:-:S04]  /*0430*/  IMAD.WIDE R20, R20, 0x4, R4 ;  /* 0x0000000414147825 */ /* 0x002fc800078e0204 */
[----:B------:R-:W-:-:S03]  /*0440*/  FADD R18, R17, R18 ;  /* 0x0000001211127221 */ /* 0x000fc60000000000 */
[----:B------:R-:W2:Y:S01]  /*0450*/  LDC.64 R4, c[0x0][0x210] ;  /* 0x00008400ff047b82 */ /* 0x000ea20000000a00 */
[----:B------:R-:W3:Y:S01]  /*0460*/  @!P1 LDG.E.EL R16, desc[UR4][R20.64] ;  /* 0x0000000414109981 */ /* 0x000ee2000c2e1900 */
[----:B------:R-:W-:Y:S01]  /*0470*/  FADD R15, R15, R18 ;  /* 0x000000120f0f7221 */ /* 0x000fe20000000000 */
[----:B------:R-:W-:Y:S02]  /*0480*/  MOV R19, 0xfffffff8 ;  /* 0xfffffff800137802 */ /* 0x000fe40000000f00 */
[----:B------:R-:W-:Y:S02]  /*0490*/  MOV R17, 0xffffffff ;  /* 0xffffffff00117802 */ /* 0x000fe40000000f00 */
[----:B------:R-:W1:Y:S02]  /*04a0*/  SHFL.BFLY PT, R8, R15, 0x1, 0x1f ;  /* 0x0c201f000f087f89 */ /* 0x000e6400000e0000 */
[----:B-1----:R-:W-:-:S04]  /*04b0*/  FADD R8, R15, R8 ;  /* 0x000000080f087221 */ /* 0x002fc80000000000 */
[----:B------:R-:W-:Y:S01]  /*04c0*/  FMUL R8, R8, -0.5 ;  /* 0xbf00000008087820 */ /* 0x000fe20000400000 */
[----:B---3--:R-:W-:-:S04]  /*04d0*/  FMUL R9, R16, R16 ;  /* 0x0000001010097220 */ /* 0x008fc80000400000 */
[----:B------:R-:W-:-:S04]  /*04e0*/  FMUL R9, R9, R16 ;  /* 0x0000001009097220 */ /* 0x000fc80000400000 */
[----:B------:R-:W-:-:S04]  /*04f0*/  FMUL R8, R8, R9 ;  /* 0x0000000908087220 */ /* 0x000fc80000400000 */
[----:B--2---:R-:W-:-:S07]  /*0500*/  FMUL R18, R8, 0.000244140625 ;  /* 0x3980000008127820 */ /* 0x004fce0000400000 */
.L_x_1:
[----:B------:R-:W-:Y:S02]  /*0510*/  IADD3 R19, P0, R19, 0x8, RZ ;  /* 0x0000000813137810 */ /* 0x000fe40007f1e0ff */
[----:B-1----:R-:W-:Y:S01]  /*0520*/  CS2R R10, SRZ ;  /* 0x00000000000a7805 */ /* 0x002fe2000001ff00 */
[----:B------:R1:W2:Y:S01]  /*0530*/  LDG.E.EL.64 R14, desc[UR4][R2.64] ;  /* 0x00000004020e7981 */ /* 0x0002a2000c2e1b00 */
[----:B------:R-:W-:Y:S02]  /*0540*/  LOP3.LUT R27, R0, R19, RZ, 0xfc, !PT ;  /* 0x00000013001b7212 */ /* 0x000fe400078efcff */
[----:B------:R-:W-:-:S03]  /*0550*/  CS2R R12, SRZ ;  /* 0x00000000000c7805 */ /* 0x000fc6000001ff00 */
[----:B------:R-:W-:-:S04]  /*0560*/  IMAD.WIDE R8, R27, 0x2, R4 ;  /* 0x000000021b087825 */ /* 0x000fc800078e0204 */
[----:B------:R-:W-:Y:S01]  /*0570*/  IMAD.WIDE R26, R27, 0x2, R6 ;  /* 0x000000021b1a7825 */ /* 0x000fe200078e0206 */
[----:B------:R-:W3:Y:S04]  /*0580*/  @!P1 LDG.E.EF.64 R10, desc[UR4][R8.64] ;  /* 0x00000004080a9981 */ /* 0x000ee8000c0e1b00 */
[----:B------:R-:W4:Y:S01]  /*0590*/  @!P1 LDG.E.EF.64 R12, desc[UR4][R26.64] ;  /* 0x000000041a0c9981 */ /* 0x000f22000c0e1b00 */
[----:B------:R-:W-:Y:S02]  /*05a0*/  IADD3.X R17, RZ, R17, RZ, P0, !PT ;  /* 0x00000011ff117210 */ /* 0x000fe400007fe4ff */
[----:B------:R-:W-:-:S04]  /*05b0*/  ISETP.GE.U32.AND P0, PT, R19, 0xff8, PT ;  /* 0x00000ff81300780c */ /* 0x000fc80003f06070 */
[----:B------:R-:W-:Y:S02]  /*05c0*/  ISETP.GE.U32.AND.EX P0, PT, R17, RZ, PT, P0 ;  /* 0x000000ff1100720c */ /* 0x000fe40003f06100 */
[----:B-1----:R-:W-:-:S04]  /*05d0*/  IADD3 R2, P2, R2, 0x10, RZ ;  /* 0x0000001002027810 */ /* 0x002fc80007f5e0ff */
[----:B------:R-:W-:Y:S01]  /*05e0*/  IADD3.X R3, RZ, R3, RZ, P2, !PT ;  /* 0x00000003ff037210 */ /* 0x000fe200017fe4ff */
[----:B--2---:R-:W-:Y:S02]  /*05f0*/  HADD2.F32 R20, -RZ, R14.H0_H0 ;  /* 0x2000000eff147230 */ /* 0x004fe40000004100 */
[----:B------:R-:W-:Y:S02]  /*0600*/  HADD2.F32 R22, -RZ, R15.H1_H1 ;  /* 0x3000000fff167230 */ /* 0x000fe40000004100 */
[----:B------:R-:W-:Y:S02]  /*0610*/  HADD2.F32 R14, -RZ, R14.H1_H1 ;  /* 0x3000000eff0e7230 */ /* 0x000fe40000004100 */
[----:B---3--:R-:W-:Y:S02]  /*0620*/  HADD2.F32 R25, -RZ, R10.H0_H0 ;  /* 0x2000000aff197230 */ /* 0x008fe40000004100 */
[----:B------:R-:W-:Y:S02]  /*0630*/  HADD2.F32 R23, -RZ, R11.H1_H1 ;  /* 0x3000000bff177230 */ /* 0x000fe40000004100 */
[----:B------:R-:W-:-:S02]  /*0640*/  HADD2.F32 R21, -RZ, R10.H1_H1 ;  /* 0x3000000aff157230 */ /* 0x000fc40000004100 */
[----:B------:R-:W-:Y:S01]  /*0650*/  FMUL R25, R25, R20 ;  /* 0x0000001419197220 */ /* 0x000fe20000400000 */
[----:B----4-:R-:W-:Y:S02]  /*0660*/  HADD2.F32 R10, -RZ, R12.H0_H0 ;  /* 0x2000000cff0a7230 */ /* 0x010fe40000004100 */
[----:B------:R-:W-:Y:S01]  /*0670*/  FMUL R23, R23, R22 ;  /* 0x0000001617177220 */ /* 0x000fe20000400000 */
[----:B------:R-:W-:Y:S02]  /*0680*/  HADD2.F32 R12, -RZ, R12.H1_H1 ;  /* 0x3000000cff0c7230 */ /* 0x000fe40000004100 */
[----:B------:R-:W-:Y:S02]  /*0690*/  HADD2.F32 R22, -RZ, R13.H0_H0 ;  /* 0x2000000dff167230 */ /* 0x000fe40000004100 */
[----:B------:R-:W-:Y:S02]  /*06a0*/  HADD2.F32 R20, -RZ, R13.H1_H1 ;  /* 0x3000000dff147230 */ /* 0x000fe40000004100 */
[----:B------:R-:W-:Y:S01]  /*06b0*/  FMUL R21, R21, R14 ;  /* 0x0000000e15157220 */ /* 0x000fe20000400000 */
[----:B------:R-:W-:-:S02]  /*06c0*/  HADD2.F32 R14, -RZ, R15.H0_H0 ;  /* 0x2000000fff0e7230 */ /* 0x000fc40000004100 */
[----:B------:R-:W-:Y:S02]  /*06d0*/  HADD2.F32 R11, -RZ, R11.H0_H0 ;  /* 0x2000000bff0b7230 */ /* 0x000fe40000004100 */
[----:B------:R-:W-:Y:S01]  /*06e0*/  FADD R13, R10, R10 ;  /* 0x0000000a0a0d7221 */ /* 0x000fe20000000000 */
[----:B------:R-:W-:Y:S01]  /*06f0*/  FADD R15, R12, R12 ;  /* 0x0000000c0c0f7221 */ /* 0x000fe20000000000 */
[----:B------:R-:W-:Y:S01]  /*0700*/  FADD R27, R22, R22 ;  /* 0x00000016161b7221 */ /* 0x000fe20000000000 */
[----:B------:R-:W-:Y:S01]  /*0710*/  FADD R29, R20, R20 ;  /* 0x00000014141d7221 */ /* 0x000fe20000000000 */
[----:B------:R-:W-:Y:S01]  /*0720*/  FMUL R11, R11, R14 ;  /* 0x0000000e0b0b7220 */ /* 0x000fe20000400000 */
[C---:B------:R-:W-:Y:S01]  /*0730*/  FMUL R12, R18.reuse, R13 ;  /* 0x0000000d120c7220 */ /* 0x040fe20000400000 */
[C---:B------:R-:W-:Y:S01]  /*0740*/  FMUL R10, R18.reuse, R15 ;  /* 0x0000000f120a7220 */ /* 0x040fe20000400000 */
[C---:B------:R-:W-:Y:S01]  /*0750*/  FMUL R20, R18.reuse, R27 ;  /* 0x0000001b12147220 */ /* 0x040fe20000400000 */
[----:B------:R-:W-:Y:S01]  /*0760*/  FMUL R14, R18, R29 ;  /* 0x0000001d120e7220 */ /* 0x000fe20000400000 */
[-C--:B------:R-:W-:Y:S01]  /*0770*/  FFMA R12, R25, R16.reuse, R12 ;  /* 0x00000010190c7223 */ /* 0x080fe2000000000c */
[-C--:B------:R-:W-:Y:S01]  /*0780*/  FFMA R21, R21, R16.reuse, R10 ;  /* 0x0000001015157223 */ /* 0x080fe2000000000a */
[-C--:B------:R-:W-:Y:S01]  /*0790*/  FFMA R11, R11, R16.reuse, R20 ;  /* 0x000000100b0b7223 */ /* 0x080fe20000000014 */
[----:B------:R-:W-:-:S03]  /*07a0*/  FFMA R14, R23, R16, R14 ;  /* 0x00000010170e7223 */ /* 0x000fc6000000000e */
[----:B------:R-:W-:Y:S02]  /*07b0*/  F2FP.F16.F32.PACK_AB R10, R21, R12 ;  /* 0x0000000c150a723e */ /* 0x000fe400000000ff */
[----:B------:R-:W-:-:S05]  /*07c0*/  F2FP.F16.F32.PACK_AB R11, R14, R11 ;  /* 0x0000000b0e0b723e */ /* 0x000fca00000000ff */
[----:B------:R1:W-:Y:S01]  /*07d0*/  @!P1 STG.E.64 desc[UR4][R8.64], R10 ;  /* 0x0000000a08009986 */ /* 0x0003e2000c101b04 */
[----:B------:R-:W-:Y:S05]  /*07e0*/  @!P0 BRA `(.L_x_1) ;  /* 0xfffffffc00488947 */ /* 0x000fea000383ffff */
[----:B------:R-:W-:Y:S05]  /*07f0*/  EXIT ;  /* 0x000000000000794d */ /* 0x000fea0003800000 */
.L_x_2:
[----:B------:R-:W-:-:S00]  /*0800*/  BRA `(.L_x_2) ;  /* 0xfffffffc00fc7947 */ /* 0x000fc0000383ffff */
[----:B------:R-:W-:-:S00]  /*0810*/  NOP ;  /* 0x0000000000007918 */ /* 0x000fc00000000000 */
        /* <DEDUP_REMOVED lines=14> */
.L_x_3:


//--------------------- .nv.constant0.triton_red_fused__to_copy_add_div_mul_pow_sum_2 --------------------------
	.section	.nv.constant0.triton_red_fused__to_copy_add_div_mul_pow_sum_2,"a",@progbits
	.sectionflags	@""
	.align	4
.nv.constant0.triton_red_fused__to_copy_add_div_mul_pow_sum_2:
	.zero		576
